//
// Generated by NVIDIA NVVM Compiler
//
// Compiler Build ID: CL-36424714
// Cuda compilation tools, release 13.0, V13.0.88
// Based on NVVM 20.0.0
//

.version 9.0
.target sm_100
.address_size 64

	// .globl	_Z13grid3D_lineariiii
.extern .func  (.param .b32 func_retval0) vprintf
(
	.param .b64 vprintf_param_0,
	.param .b64 vprintf_param_1
)
;
.global .align 4 .b8 a[268435456];
.global .align 4 .b8 b[268435456];
.global .align 1 .b8 $str[33] = {97, 114, 114, 97, 121, 32, 115, 105, 122, 101, 32, 37, 51, 100, 32, 120, 32, 37, 51, 100, 32, 120, 32, 37, 51, 100, 32, 61, 32, 37, 100, 10};
.global .align 1 .b8 $str$1[18] = {116, 104, 114, 101, 97, 100, 32, 98, 108, 111, 99, 107, 32, 37, 51, 100, 10};
.global .align 1 .b8 $str$2[16] = {116, 104, 114, 101, 97, 100, 32, 103, 114, 105, 100, 32, 37, 100, 10};
.global .align 1 .b8 $str$3[36] = {116, 111, 116, 97, 108, 32, 110, 117, 109, 98, 101, 114, 32, 111, 102, 32, 116, 104, 114, 101, 97, 100, 115, 32, 105, 110, 32, 103, 114, 105, 100, 32, 37, 100, 10};
.global .align 1 .b8 $str$4[47] = {97, 91, 37, 100, 93, 32, 91, 37, 100, 93, 32, 91, 37, 100, 93, 32, 61, 32, 37, 105, 32, 97, 110, 100, 32, 98, 91, 37, 100, 93, 32, 91, 37, 100, 93, 32, 91, 37, 100, 93, 32, 61, 32, 37, 102, 10};
.global .align 1 .b8 $str$5[61] = {114, 97, 110, 107, 95, 105, 110, 95, 98, 108, 111, 99, 107, 32, 61, 32, 37, 32, 100, 32, 114, 97, 110, 107, 95, 105, 110, 95, 103, 114, 105, 100, 32, 61, 32, 37, 100, 32, 112, 97, 115, 115, 32, 37, 100, 32, 116, 105, 100, 32, 111, 102, 102, 115, 101, 116, 32, 37, 100, 10};

.visible .entry _Z13grid3D_lineariiii(
	.param .u32 _Z13grid3D_lineariiii_param_0,
	.param .u32 _Z13grid3D_lineariiii_param_1,
	.param .u32 _Z13grid3D_lineariiii_param_2,
	.param .u32 _Z13grid3D_lineariiii_param_3
)
{
	.local .align 8 .b8 	__local_depot0[40];
	.reg .b64 	%SP;
	.reg .b64 	%SPL;
	.reg .pred 	%p<4>;
	.reg .b32 	%r<39>;
	.reg .b32 	%f<4>;
	.reg .b64 	%rd<27>;
	.reg .b64 	%fd<2>;

	mov.u64 	%SPL, __local_depot0;
	cvta.local.u64 	%SP, %SPL;
	ld.param.u32 	%r16, [_Z13grid3D_lineariiii_param_0];
	ld.param.u32 	%r17, [_Z13grid3D_lineariiii_param_1];
	ld.param.u32 	%r18, [_Z13grid3D_lineariiii_param_2];
	ld.param.u32 	%r19, [_Z13grid3D_lineariiii_param_3];
	mov.u32 	%r20, %ctaid.x;
	mov.u32 	%r1, %ntid.x;
	mov.u32 	%r2, %tid.x;
	mad.lo.s32 	%r3, %r20, %r1, %r2;
	mul.lo.s32 	%r4, %r17, %r16;
	mul.lo.s32 	%r5, %r4, %r18;
	mov.u32 	%r6, %nctaid.x;
	mul.lo.s32 	%r7, %r6, %r1;
	bar.sync 	0;
	setp.ge.s32 	%p1, %r3, %r5;
	@%p1 bra 	$L__BB0_5;
	add.u64 	%rd1, %SPL, 0;
	sub.s32 	%r8, %r19, %r3;
	mov.b32 	%r37, 0;
	mov.u64 	%rd6, a;
	mov.u64 	%rd11, b;
	mov.u32 	%r38, %r3;
$L__BB0_2:
	div.s32 	%r22, %r38, %r16;
	mul.lo.s32 	%r23, %r22, %r16;
	sub.s32 	%r11, %r38, %r23;
	rem.s32 	%r12, %r22, %r17;
	div.s32 	%r13, %r38, %r4;
	mul.wide.s32 	%rd5, %r13, 1048576;
	add.s64 	%rd7, %rd6, %rd5;
	mul.wide.s32 	%rd8, %r12, 2048;
	add.s64 	%rd9, %rd7, %rd8;
	mul.wide.s32 	%rd10, %r11, 4;
	add.s64 	%rd2, %rd9, %rd10;
	st.global.u32 	[%rd2], %r38;
	cvt.rn.f32.s32 	%f1, %r38;
	sqrt.rn.f32 	%f2, %f1;
	add.s64 	%rd12, %rd11, %rd5;
	add.s64 	%rd13, %rd12, %rd8;
	add.s64 	%rd3, %rd13, %rd10;
	st.global.f32 	[%rd3], %f2;
	setp.ne.s32 	%p2, %r38, %r19;
	@%p2 bra 	$L__BB0_4;
	bar.sync 	0;
	st.local.v2.u32 	[%rd1], {%r16, %r17};
	st.local.v2.u32 	[%rd1+8], {%r18, %r5};
	mov.u64 	%rd14, $str;
	cvta.global.u64 	%rd15, %rd14;
	add.u64 	%rd16, %SP, 0;
	{ // callseq 0, 0
	.param .b64 param0;
	st.param.b64 	[param0], %rd15;
	.param .b64 param1;
	st.param.b64 	[param1], %rd16;
	.param .b32 retval0;
	call.uni (retval0), 
	vprintf, 
	(
	param0, 
	param1
	);
	ld.param.b32 	%r24, [retval0];
	} // callseq 0
	st.local.u32 	[%rd1], %r1;
	mov.u64 	%rd17, $str$1;
	cvta.global.u64 	%rd18, %rd17;
	{ // callseq 1, 0
	.param .b64 param0;
	st.param.b64 	[param0], %rd18;
	.param .b64 param1;
	st.param.b64 	[param1], %rd16;
	.param .b32 retval0;
	call.uni (retval0), 
	vprintf, 
	(
	param0, 
	param1
	);
	ld.param.b32 	%r26, [retval0];
	} // callseq 1
	st.local.u32 	[%rd1], %r6;
	mov.u64 	%rd19, $str$2;
	cvta.global.u64 	%rd20, %rd19;
	{ // callseq 2, 0
	.param .b64 param0;
	st.param.b64 	[param0], %rd20;
	.param .b64 param1;
	st.param.b64 	[param1], %rd16;
	.param .b32 retval0;
	call.uni (retval0), 
	vprintf, 
	(
	param0, 
	param1
	);
	ld.param.b32 	%r28, [retval0];
	} // callseq 2
	st.local.u32 	[%rd1], %r7;
	mov.u64 	%rd21, $str$3;
	cvta.global.u64 	%rd22, %rd21;
	{ // callseq 3, 0
	.param .b64 param0;
	st.param.b64 	[param0], %rd22;
	.param .b64 param1;
	st.param.b64 	[param1], %rd16;
	.param .b32 retval0;
	call.uni (retval0), 
	vprintf, 
	(
	param0, 
	param1
	);
	ld.param.b32 	%r30, [retval0];
	} // callseq 3
	ld.global.u32 	%r32, [%rd2];
	ld.global.f32 	%f3, [%rd3];
	cvt.f64.f32 	%fd1, %f3;
	st.local.v2.u32 	[%rd1], {%r13, %r12};
	st.local.v2.u32 	[%rd1+8], {%r11, %r32};
	st.local.v2.u32 	[%rd1+16], {%r13, %r12};
	st.local.u32 	[%rd1+24], %r11;
	st.local.f64 	[%rd1+32], %fd1;
	mov.u64 	%rd23, $str$4;
	cvta.global.u64 	%rd24, %rd23;
	{ // callseq 4, 0
	.param .b64 param0;
	st.param.b64 	[param0], %rd24;
	.param .b64 param1;
	st.param.b64 	[param1], %rd16;
	.param .b32 retval0;
	call.uni (retval0), 
	vprintf, 
	(
	param0, 
	param1
	);
	ld.param.b32 	%r33, [retval0];
	} // callseq 4
	st.local.v2.u32 	[%rd1], {%r2, %r3};
	st.local.v2.u32 	[%rd1+8], {%r37, %r8};
	mov.u64 	%rd25, $str$5;
	cvta.global.u64 	%rd26, %rd25;
	{ // callseq 5, 0
	.param .b64 param0;
	st.param.b64 	[param0], %rd26;
	.param .b64 param1;
	st.param.b64 	[param1], %rd16;
	.param .b32 retval0;
	call.uni (retval0), 
	vprintf, 
	(
	param0, 
	param1
	);
	ld.param.b32 	%r35, [retval0];
	} // callseq 5
$L__BB0_4:
	add.s32 	%r38, %r38, %r7;
	add.s32 	%r37, %r37, 1;
	bar.sync 	0;
	setp.lt.s32 	%p3, %r38, %r5;
	@%p3 bra 	$L__BB0_2;
$L__BB0_5:
	ret;

}


// ===== COMPILED SASS (sm_100) =====

	.target	sm_100

	.elftype	@"ET_EXEC"


//--------------------- .note.nv.tkinfo           --------------------------
	.section	.note.nv.tkinfo,"",@"SHT_NOTE"
	.sectionflags	@"SHF_NOTE_NV_TKINFO"
	.tkinfo
        /*0018*/ 	.word	0x00000002
        /*0030*/ 	.string	""
        /*0030*/ 	.string	"ptxas"
        /*0030*/ 	.string	"Cuda compilation tools, release 13.0, V13.0.88"
        /*0030*/ 	.string	"Build cuda_13.0.r13.0/compiler.36424714_0"
        /*0030*/ 	.string	"-arch sm_100 -m 64 "



//--------------------- .note.nv.cuinfo           --------------------------
	.section	.note.nv.cuinfo,"",@"SHT_NOTE"
	.sectionflags	@"SHF_NOTE_NV_CUINFO"
        /*0018*/ 	.short	0x0002
        /*001a*/ 	.short	0x0064
        /*001c*/ 	.short	0x0082
	.zero		2


//--------------------- .nv.info                  --------------------------
	.section	.nv.info,"",@"SHT_CUDA_INFO"
	.align	4


	//----- nvinfo : EIATTR_REGCOUNT
	.align		4
        /*0000*/ 	.byte	0x04, 0x2f
        /*0002*/ 	.short	(.L_9 - .L_8)
	.align		4
.L_8:
        /*0004*/ 	.word	index@(_Z13grid3D_lineariiii)
        /*0008*/ 	.word	0x00000020


	//----- nvinfo : EIATTR_FRAME_SIZE
	.align		4
.L_9:
        /*000c*/ 	.byte	0x04, 0x11
        /*000e*/ 	.short	(.L_11 - .L_10)
	.align		4
.L_10:
        /*0010*/ 	.word	index@($__internal_0_$__cuda_sm20_sqrt_rn_f32_slowpath)
        /*0014*/ 	.word	0x00000028


	//----- nvinfo : EIATTR_FRAME_SIZE
	.align		4
.L_11:
        /*0018*/ 	.byte	0x04, 0x11
        /*001a*/ 	.short	(.L_13 - .L_12)
	.align		4
.L_12:
        /*001c*/ 	.word	index@(_Z13grid3D_lineariiii)
        /*0020*/ 	.word	0x00000028


	//----- nvinfo : EIATTR_MIN_STACK_SIZE
	.align		4
.L_13:
        /*0024*/ 	.byte	0x04, 0x12
        /*0026*/ 	.short	(.L_15 - .L_14)
	.align		4
.L_14:
        /*0028*/ 	.word	index@(_Z13grid3D_lineariiii)
        /*002c*/ 	.word	0x00000028
.L_15:


//--------------------- .nv.compat                --------------------------
	.section	.nv.compat,"",@"SHT_CUDA_COMPAT_INFO"
	.align	4
        /*0000*/ 	.byte	0x02, 0x09, 0x00, 0x00, 0x02, 0x02, 0x01, 0x00, 0x02, 0x05, 0x05, 0x00, 0x03, 0x07, 0x01, 0x01
        /*0010*/ 	.byte	0x02, 0x03, 0x00, 0x00, 0x02, 0x06, 0x01, 0x00, 0x04, 0x0b, 0x08, 0x00, 0x01, 0x00, 0x00, 0x00
        /*0020*/ 	.byte	0x00, 0x00, 0x00, 0x00


//--------------------- .nv.info._Z13grid3D_lineariiii --------------------------
	.section	.nv.info._Z13grid3D_lineariiii,"",@"SHT_CUDA_INFO"
	.sectionflags	@""
	.align	4


	//----- nvinfo : EIATTR_CUDA_API_VERSION
	.align		4
        /*0000*/ 	.byte	0x04, 0x37
        /*0002*/ 	.short	(.L_17 - .L_16)
.L_16:
        /*0004*/ 	.word	0x00000082


	//----- nvinfo : EIATTR_KPARAM_INFO
	.align		4
.L_17:
        /*0008*/ 	.byte	0x04, 0x17
        /*000a*/ 	.short	(.L_19 - .L_18)
.L_18:
        /*000c*/ 	.word	0x00000000
        /*0010*/ 	.short	0x0003
        /*0012*/ 	.short	0x000c
        /*0014*/ 	.byte	0x00, 0xf0, 0x11, 0x00


	//----- nvinfo : EIATTR_KPARAM_INFO
	.align		4
.L_19:
        /*0018*/ 	.byte	0x04, 0x17
        /*001a*/ 	.short	(.L_21 - .L_20)
.L_20:
        /*001c*/ 	.word	0x00000000
        /*0020*/ 	.short	0x0002
        /*0022*/ 	.short	0x0008
        /*0024*/ 	.byte	0x00, 0xf0, 0x11, 0x00


	//----- nvinfo : EIATTR_KPARAM_INFO
	.align		4
.L_21:
        /*0028*/ 	.byte	0x04, 0x17
        /*002a*/ 	.short	(.L_23 - .L_22)
.L_22:
        /*002c*/ 	.word	0x00000000
        /*0030*/ 	.short	0x0001
        /*0032*/ 	.short	0x0004
        /*0034*/ 	.byte	0x00, 0xf0, 0x11, 0x00


	//----- nvinfo : EIATTR_KPARAM_INFO
	.align		4
.L_23:
        /*0038*/ 	.byte	0x04, 0x17
        /*003a*/ 	.short	(.L_25 - .L_24)
.L_24:
        /*003c*/ 	.word	0x00000000
        /*0040*/ 	.short	0x0000
        /*0042*/ 	.short	0x0000
        /*0044*/ 	.byte	0x00, 0xf0, 0x11, 0x00


	//----- nvinfo : EIATTR_SPARSE_MMA_MASK
	.align		4
.L_25:
        /*0048*/ 	.byte	0x03, 0x50
        /*004a*/ 	.short	0x0000


	//----- nvinfo : EIATTR_MAXREG_COUNT
	.align		4
        /*004c*/ 	.byte	0x03, 0x1b
        /*004e*/ 	.short	0x00ff


	//----- nvinfo : EIATTR_NUM_BARRIERS
	.align		4
        /*0050*/ 	.byte	0x02, 0x4c
        /*0052*/ 	.byte	0x01
	.zero		1


	//----- nvinfo : EIATTR_EXTERNS
	.align		4
        /*0054*/ 	.byte	0x04, 0x0f
        /*0056*/ 	.short	(.L_27 - .L_26)


	//   ....[0]....
	.align		4
.L_26:
        /*0058*/ 	.word	index@(vprintf)


	//----- nvinfo : EIATTR_MERCURY_ISA_VERSION
	.align		4
.L_27:
        /*005c*/ 	.byte	0x03, 0x5f
        /*005e*/ 	.short	0x0101


	//----- nvinfo : EIATTR_VRC_CTA_INIT_COUNT
	.align		4
        /*0060*/ 	.byte	0x02, 0x4a
	.zero		1
	.zero		1


	//----- nvinfo : EIATTR_SYSCALL_OFFSETS
	.align		4
        /*0064*/ 	.byte	0x04, 0x46
        /*0066*/ 	.short	(.L_29 - .L_28)


	//   ....[0]....
.L_28:
        /*0068*/ 	.word	0x000008a0


	//   ....[1]....
        /*006c*/ 	.word	0x00000940


	//   ....[2]....
        /*0070*/ 	.word	0x000009e0


	//   ....[3]....
        /*0074*/ 	.word	0x00000a80


	//   ....[4]....
        /*0078*/ 	.word	0x00000b80


	//   ....[5]....
        /*007c*/ 	.word	0x00000c20


	//----- nvinfo : EIATTR_EXIT_INSTR_OFFSETS
	.align		4
.L_29:
        /*0080*/ 	.byte	0x04, 0x1c
        /*0082*/ 	.short	(.L_31 - .L_30)


	//   ....[0]....
.L_30:
        /*0084*/ 	.word	0x00000120


	//   ....[1]....
        /*0088*/ 	.word	0x00000c90


	//----- nvinfo : EIATTR_CRS_STACK_SIZE
	.align		4
.L_31:
        /*008c*/ 	.byte	0x04, 0x1e
        /*008e*/ 	.short	(.L_33 - .L_32)
.L_32:
        /*0090*/ 	.word	0x00000000


	//----- nvinfo : EIATTR_CBANK_PARAM_SIZE
	.align		4
.L_33:
        /*0094*/ 	.byte	0x03, 0x19
        /*0096*/ 	.short	0x0010


	//----- nvinfo : EIATTR_PARAM_CBANK
	.align		4
        /*0098*/ 	.byte	0x04, 0x0a
        /*009a*/ 	.short	(.L_35 - .L_34)
	.align		4
.L_34:
        /*009c*/ 	.word	index@(.nv.constant0._Z13grid3D_lineariiii)
        /*00a0*/ 	.short	0x0380
        /*00a2*/ 	.short	0x0010


	//----- nvinfo : EIATTR_SW_WAR
	.align		4
.L_35:
        /*00a4*/ 	.byte	0x04, 0x36
        /*00a6*/ 	.short	(.L_37 - .L_36)
.L_36:
        /*00a8*/ 	.word	0x00000008
.L_37:


//--------------------- .nv.callgraph             --------------------------
	.section	.nv.callgraph,"",@"SHT_CUDA_CALLGRAPH"
	.align	4
	.sectionentsize	8
	.align		4
        /*0000*/ 	.word	0x00000000
	.align		4
        /*0004*/ 	.word	0xffffffff
	.align		4
        /*0008*/ 	.word	index@(_Z13grid3D_lineariiii)
	.align		4
        /*000c*/ 	.word	index@(vprintf)
	.align		4
        /*0010*/ 	.word	0x00000000
	.align		4
        /*0014*/ 	.word	0xfffffffe
	.align		4
        /*0018*/ 	.word	0x00000000
	.align		4
        /*001c*/ 	.word	0xfffffffd
	.align		4
        /*0020*/ 	.word	0x00000000
	.align		4
        /*0024*/ 	.word	0xfffffffc


//--------------------- .nv.constant4             --------------------------
	.section	.nv.constant4,"a",@progbits
	.align	8
	.align		8
.nv.constant4:
        /*0000*/ 	.dword	vprintf
	.align		8
        /*0008*/ 	.dword	a
	.align		8
        /*0010*/ 	.dword	b
	.align		8
        /*0018*/ 	.dword	$str
	.align		8
        /*0020*/ 	.dword	$str$1
	.align		8
        /*0028*/ 	.dword	$str$2
	.align		8
        /*0030*/ 	.dword	$str$3
	.align		8
        /*0038*/ 	.dword	$str$4
	.align		8
        /*0040*/ 	.dword	$str$5


//--------------------- .text._Z13grid3D_lineariiii --------------------------
	.section	.text._Z13grid3D_lineariiii,"ax",@progbits
	.align	128
        .global         _Z13grid3D_lineariiii
        .type           _Z13grid3D_lineariiii,@function
        .size           _Z13grid3D_lineariiii,(.L_x_12 - _Z13grid3D_lineariiii)
        .other          _Z13grid3D_lineariiii,@"STO_CUDA_ENTRY STV_DEFAULT"
_Z13grid3D_lineariiii:
.text._Z13grid3D_lineariiii:
[----:B------:R-:W0:Y:S01]  /*0000*/  LDC R1, c[0x0][0x37c] ;  /* 0x0000df00ff017b82 */ /* 0x000e220000000800 */
[----:B------:R-:W1:Y:S01]  /*0010*/  S2R R17, SR_CTAID.X ;  /* 0x0000000000117919 */ /* 0x000e620000002500 */
[----:B------:R-:W2:Y:S01]  /*0020*/  LDCU.64 UR38, c[0x0][0x380] ;  /* 0x00007000ff2677ac */ /* 0x000ea20008000a00 */
[----:B0-----:R-:W-:Y:S01]  /*0030*/  VIADD R1, R1, 0xffffffd8 ;  /* 0xffffffd801017836 */ /* 0x001fe20000000000 */
[----:B------:R-:W1:Y:S01]  /*0040*/  S2R R16, SR_TID.X ;  /* 0x0000000000107919 */ /* 0x000e620000002100 */
[----:B------:R-:W0:Y:S03]  /*0050*/  LDCU UR5, c[0x0][0x2fc] ;  /* 0x00005f80ff0577ac */ /* 0x000e260008000800 */
[----:B------:R-:W-:Y:S01]  /*0060*/  R2UR UR40, R1 ;  /* 0x00000000012872ca */ /* 0x000fe200000e0000 */
[----:B------:R-:W3:Y:S01]  /*0070*/  LDCU UR6, c[0x0][0x388] ;  /* 0x00007100ff0677ac */ /* 0x000ee20008000800 */
[----:B------:R-:W1:Y:S01]  /*0080*/  LDCU UR42, c[0x0][0x360] ;  /* 0x00006c00ff2a77ac */ /* 0x000e620008000800 */
[----:B------:R-:W4:Y:S01]  /*0090*/  LDCU UR4, c[0x0][0x2f8] ;  /* 0x00005f00ff0477ac */ /* 0x000f220008000800 */
[----:B--2---:R-:W-:Y:S01]  /*00a0*/  UIMAD UR38, UR39, UR38, URZ ;  /* 0x00000026272672a4 */ /* 0x004fe2000f8e02ff */
[----:B------:R-:W2:Y:S03]  /*00b0*/  LDCU UR43, c[0x0][0x370] ;  /* 0x00006e00ff2b77ac */ /* 0x000ea60008000800 */
[----:B---3--:R-:W-:-:S05]  /*00c0*/  UIMAD UR39, UR38, UR6, URZ ;  /* 0x00000006262772a4 */ /* 0x008fca000f8e02ff */
[----:B----4-:R-:W-:Y:S01]  /*00d0*/  UIADD3 UR40, UP0, UPT, UR40, UR4, URZ ;  /* 0x0000000428287290 */ /* 0x010fe2000ff1e0ff */
[----:B-1----:R-:W-:-:S03]  /*00e0*/  IMAD R17, R17, UR42, R16 ;  /* 0x0000002a11117c24 */ /* 0x002fc6000f8e0210 */
[----:B0-----:R-:W-:Y:S01]  /*00f0*/  UIADD3.X UR41, UPT, UPT, URZ, UR5, URZ, UP0, !UPT ;  /* 0x00000005ff297290 */ /* 0x001fe200087fe4ff */
[----:B------:R-:W-:Y:S01]  /*0100*/  BAR.SYNC.DEFER_BLOCKING 0x0 ;  /* 0x0000000000007b1d */ /* 0x000fe20000010000 */
[----:B------:R-:W-:-:S13]  /*0110*/  ISETP.GE.AND P0, PT, R17, UR39, PT ;  /* 0x0000002711007c0c */ /* 0x000fda000bf06270 */
[----:B--2---:R-:W-:Y:S05]  /*0120*/  @P0 EXIT ;  /* 0x000000000000094d */ /* 0x004fea0003800000 */
[----:B------:R-:W0:Y:S01]  /*0130*/  LDCU UR4, c[0x0][0x38c] ;  /* 0x00007180ff0477ac */ /* 0x000e220008000800 */
[----:B------:R-:W-:Y:S02]  /*0140*/  HFMA2 R18, -RZ, RZ, 0, 0 ;  /* 0x00000000ff127431 */ /* 0x000fe400000001ff */
[----:B------:R-:W-:Y:S01]  /*0150*/  IMAD.MOV.U32 R25, RZ, RZ, R17 ;  /* 0x000000ffff197224 */ /* 0x000fe200078e0011 */
[----:B------:R-:W1:Y:S01]  /*0160*/  LDCU.64 UR36, c[0x0][0x358] ;  /* 0x00006b00ff2477ac */ /* 0x000e620008000a00 */
[----:B------:R-:W2:Y:S01]  /*0170*/  LDCU UR45, c[0x0][0x38c] ;  /* 0x00007180ff2d77ac */ /* 0x000ea20008000800 */
[----:B------:R-:W-:Y:S01]  /*0180*/  UIMAD UR44, UR42, UR43, URZ ;  /* 0x0000002b2a2c72a4 */ /* 0x000fe2000f8e02ff */
[----:B0-----:R-:W-:-:S11]  /*0190*/  IADD3 R19, PT, PT, -R17, UR4, RZ ;  /* 0x0000000411137c10 */ /* 0x001fd6000fffe1ff */
.L_x_9:
[----:B------:R-:W0:Y:S01]  /*01a0*/  LDC R2, c[0x0][0x380] ;  /* 0x0000e000ff027b82 */ /* 0x000e220000000800 */
[----:B------:R-:W-:Y:S01]  /*01b0*/  IABS R6, UR38 ;  /* 0x0000002600067c13 */ /* 0x000fe20008000000 */
[----:B------:R-:W-:Y:S01]  /*01c0*/  BSSY.RECONVERGENT B0, `(.L_x_0) ;  /* 0x0000057000007945 */ /* 0x000fe20003800200 */
[----:B------:R-:W-:Y:S02]  /*01d0*/  IABS R7, R25 ;  /* 0x0000001900077213 */ /* 0x000fe40000000000 */
[----:B------:R-:W3:Y:S03]  /*01e0*/  I2F.RP R12, R6 ;  /* 0x00000006000c7306 */ /* 0x000ee60000209400 */
[----:B------:R-:W4:Y:S05]  /*01f0*/  LDC R0, c[0x0][0x384] ;  /* 0x0000e100ff007b82 */ /* 0x000f2a0000000800 */
[----:B---3--:R-:W-:Y:S01]  /*0200*/  MUFU.RCP R12, R12 ;  /* 0x0000000c000c7308 */ /* 0x008fe20000001000 */
[----:B0-----:R-:W-:-:S07]  /*0210*/  IABS R4, R2 ;  /* 0x0000000200047213 */ /* 0x001fce0000000000 */
[----:B-1----:R-:W0:Y:S08]  /*0220*/  I2F.RP R3, R4 ;  /* 0x0000000400037306 */ /* 0x002e300000209400 */
[----:B0-----:R-:W0:Y:S02]  /*0230*/  MUFU.RCP R3, R3 ;  /* 0x0000000300037308 */ /* 0x001e240000001000 */
[----:B0-----:R-:W-:Y:S01]  /*0240*/  VIADD R8, R3, 0xffffffe ;  /* 0x0ffffffe03087836 */ /* 0x001fe20000000000 */
[----:B----4-:R-:W-:-:S05]  /*0250*/  IABS R3, R0 ;  /* 0x0000000000037213 */ /* 0x010fca0000000000 */
[----:B------:R0:W3:Y:S08]  /*0260*/  F2I.FTZ.U32.TRUNC.NTZ R9, R8 ;  /* 0x0000000800097305 */ /* 0x0000f0000021f000 */
[----:B------:R-:W4:Y:S01]  /*0270*/  I2F.RP R11, R3 ;  /* 0x00000003000b7306 */ /* 0x000f220000209400 */
[----:B0-----:R-:W-:Y:S01]  /*0280*/  MOV R8, RZ ;  /* 0x000000ff00087202 */ /* 0x001fe20000000f00 */
[----:B---3--:R-:W-:-:S04]  /*0290*/  IMAD.MOV R5, RZ, RZ, -R9 ;  /* 0x000000ffff057224 */ /* 0x008fc800078e0a09 */
[----:B------:R-:W-:-:S04]  /*02a0*/  IMAD R5, R5, R4, RZ ;  /* 0x0000000405057224 */ /* 0x000fc800078e02ff */
[----:B------:R-:W-:Y:S01]  /*02b0*/  IMAD.HI.U32 R8, R9, R5, R8 ;  /* 0x0000000509087227 */ /* 0x000fe200078e0008 */
[----:B----4-:R-:W0:Y:S03]  /*02c0*/  MUFU.RCP R11, R11 ;  /* 0x0000000b000b7308 */ /* 0x010e260000001000 */
[----:B------:R-:W-:Y:S02]  /*02d0*/  VIADD R5, R12, 0xffffffe ;  /* 0x0ffffffe0c057836 */ /* 0x000fe40000000000 */
[----:B------:R-:W-:-:S04]  /*02e0*/  IMAD.HI.U32 R10, R8, R7, RZ ;  /* 0x00000007080a7227 */ /* 0x000fc800078e00ff */
[----:B------:R-:W-:Y:S01]  /*02f0*/  IMAD.MOV R9, RZ, RZ, -R10 ;  /* 0x000000ffff097224 */ /* 0x000fe200078e0a0a */
[----:B------:R-:W3:Y:S03]  /*0300*/  F2I.FTZ.U32.TRUNC.NTZ R5, R5 ;  /* 0x0000000500057305 */ /* 0x000ee6000021f000 */
[----:B------:R-:W-:Y:S02]  /*0310*/  IMAD R9, R4, R9, R7 ;  /* 0x0000000904097224 */ /* 0x000fe400078e0207 */
[----:B0-----:R-:W-:-:S03]  /*0320*/  VIADD R8, R11, 0xffffffe ;  /* 0x0ffffffe0b087836 */ /* 0x001fc60000000000 */
[----:B------:R-:W-:Y:S02]  /*0330*/  ISETP.GT.U32.AND P1, PT, R4, R9, PT ;  /* 0x000000090400720c */ /* 0x000fe40003f24070 */
[----:B---3--:R-:W-:-:S05]  /*0340*/  IADD3 R11, PT, PT, RZ, -R5, RZ ;  /* 0x80000005ff0b7210 */ /* 0x008fca0007ffe0ff */
[----:B------:R-:W-:-:S06]  /*0350*/  IMAD R11, R11, R6, RZ ;  /* 0x000000060b0b7224 */ /* 0x000fcc00078e02ff */
[-C--:B------:R-:W-:Y:S01]  /*0360*/  @!P1 IADD3 R9, PT, PT, R9, -R4.reuse, RZ ;  /* 0x8000000409099210 */ /* 0x080fe20007ffe0ff */
[----:B------:R-:W-:Y:S01]  /*0370*/  @!P1 VIADD R10, R10, 0x1 ;  /* 0x000000010a0a9836 */ /* 0x000fe20000000000 */
[----:B------:R-:W-:Y:S02]  /*0380*/  ISETP.NE.AND P1, PT, R2, RZ, PT ;  /* 0x000000ff0200720c */ /* 0x000fe40003f25270 */
[----:B------:R-:W-:Y:S02]  /*0390*/  ISETP.GE.U32.AND P0, PT, R9, R4, PT ;  /* 0x000000040900720c */ /* 0x000fe40003f06070 */
[----:B------:R-:W0:Y:S01]  /*03a0*/  F2I.FTZ.U32.TRUNC.NTZ R9, R8 ;  /* 0x0000000800097305 */ /* 0x000e22000021f000 */
[----:B------:R-:W-:-:S04]  /*03b0*/  LOP3.LUT R4, R25, R2, RZ, 0x3c, !PT ;  /* 0x0000000219047212 */ /* 0x000fc800078e3cff */
[----:B------:R-:W-:Y:S01]  /*03c0*/  ISETP.GE.AND P2, PT, R4, RZ, PT ;  /* 0x000000ff0400720c */ /* 0x000fe20003f46270 */
[----:B------:R-:W-:-:S04]  /*03d0*/  IMAD.MOV.U32 R4, RZ, RZ, RZ ;  /* 0x000000ffff047224 */ /* 0x000fc800078e00ff */
[----:B------:R-:W-:Y:S01]  /*03e0*/  IMAD.HI.U32 R4, R5, R11, R4 ;  /* 0x0000000b05047227 */ /* 0x000fe200078e0004 */
[----:B------:R-:W-:-:S03]  /*03f0*/  IABS R11, UR38 ;  /* 0x00000026000b7c13 */ /* 0x000fc60008000000 */
[----:B------:R-:W-:Y:S02]  /*0400*/  @P0 VIADD R10, R10, 0x1 ;  /* 0x000000010a0a0836 */ /* 0x000fe40000000000 */
[----:B0-----:R-:W-:Y:S02]  /*0410*/  IMAD.MOV R8, RZ, RZ, -R9 ;  /* 0x000000ffff087224 */ /* 0x001fe400078e0a09 */
[----:B------:R-:W-:Y:S01]  /*0420*/  IMAD.HI.U32 R22, R4, R7, RZ ;  /* 0x0000000704167227 */ /* 0x000fe200078e00ff */
[----:B------:R-:W-:Y:S02]  /*0430*/  @!P2 IADD3 R10, PT, PT, -R10, RZ, RZ ;  /* 0x000000ff0a0aa210 */ /* 0x000fe40007ffe1ff */
[----:B------:R-:W-:Y:S01]  /*0440*/  @!P1 LOP3.LUT R10, RZ, R2, RZ, 0x33, !PT ;  /* 0x00000002ff0a9212 */ /* 0x000fe200078e33ff */
[----:B------:R-:W-:Y:S02]  /*0450*/  IMAD R5, R8, R3, RZ ;  /* 0x0000000308057224 */ /* 0x000fe400078e02ff */
[----:B------:R-:W-:Y:S01]  /*0460*/  IMAD.MOV.U32 R8, RZ, RZ, RZ ;  /* 0x000000ffff087224 */ /* 0x000fe200078e00ff */
[----:B------:R-:W-:-:S02]  /*0470*/  IABS R23, R10 ;  /* 0x0000000a00177213 */ /* 0x000fc40000000000 */
[----:B------:R-:W-:Y:S01]  /*0480*/  ISETP.GE.AND P4, PT, R10, RZ, PT ;  /* 0x000000ff0a00720c */ /* 0x000fe20003f86270 */
[----:B------:R-:W-:Y:S01]  /*0490*/  IMAD.HI.U32 R8, R9, R5, R8 ;  /* 0x0000000509087227 */ /* 0x000fe200078e0008 */
[----:B------:R-:W-:-:S03]  /*04a0*/  IADD3 R5, PT, PT, RZ, -R11, RZ ;  /* 0x8000000bff057210 */ /* 0x000fc60007ffe0ff */
[----:B------:R-:W-:Y:S02]  /*04b0*/  IMAD.MOV R10, RZ, RZ, -R10 ;  /* 0x000000ffff0a7224 */ /* 0x000fe400078e0a0a */
[----:B------:R-:W-:Y:S02]  /*04c0*/  IMAD R7, R22, R5, R7 ;  /* 0x0000000516077224 */ /* 0x000fe400078e0207 */
[----:B------:R-:W-:Y:S01]  /*04d0*/  IMAD.HI.U32 R8, R8, R23, RZ ;  /* 0x0000001708087227 */ /* 0x000fe200078e00ff */
[----:B------:R-:W0:Y:S02]  /*04e0*/  LDC.64 R4, c[0x4][0x8] ;  /* 0x01000200ff047b82 */ /* 0x000e240000000a00 */
[----:B------:R-:W-:Y:S01]  /*04f0*/  ISETP.GT.U32.AND P1, PT, R6, R7, PT ;  /* 0x000000070600720c */ /* 0x000fe20003f24070 */
[----:B------:R-:W-:Y:S02]  /*0500*/  IMAD.MOV R8, RZ, RZ, -R8 ;  /* 0x000000ffff087224 */ /* 0x000fe400078e0a08 */
[----:B------:R-:W-:-:S02]  /*0510*/  IMAD R2, R2, R10, R25 ;  /* 0x0000000a02027224 */ /* 0x000fc400078e0219 */
[----:B------:R-:W-:-:S05]  /*0520*/  IMAD R23, R3, R8, R23 ;  /* 0x0000000803177224 */ /* 0x000fca00078e0217 */
[----:B------:R-:W-:-:S03]  /*0530*/  ISETP.GT.U32.AND P0, PT, R3, R23, PT ;  /* 0x000000170300720c */ /* 0x000fc60003f04070 */
[----:B------:R-:W-:Y:S02]  /*0540*/  @!P1 IMAD.IADD R7, R7, 0x1, -R6 ;  /* 0x0000000107079824 */ /* 0x000fe400078e0a06 */
[----:B------:R-:W-:Y:S01]  /*0550*/  @!P1 VIADD R22, R22, 0x1 ;  /* 0x0000000116169836 */ /* 0x000fe20000000000 */
[----:B------:R-:W-:Y:S02]  /*0560*/  ISETP.NE.AND P1, PT, RZ, UR38, PT ;  /* 0x00000026ff007c0c */ /* 0x000fe4000bf25270 */
[----:B------:R-:W-:Y:S02]  /*0570*/  ISETP.GE.U32.AND P3, PT, R7, R6, PT ;  /* 0x000000060700720c */ /* 0x000fe40003f66070 */
[----:B------:R-:W-:-:S03]  /*0580*/  LOP3.LUT R6, R25, UR38, RZ, 0x3c, !PT ;  /* 0x0000002619067c12 */ /* 0x000fc6000f8e3cff */
[----:B------:R-:W-:Y:S02]  /*0590*/  @!P0 IADD3 R23, PT, PT, R23, -R3, RZ ;  /* 0x8000000317178210 */ /* 0x000fe40007ffe0ff */
[----:B------:R-:W-:Y:S02]  /*05a0*/  ISETP.GE.AND P2, PT, R6, RZ, PT ;  /* 0x000000ff0600720c */ /* 0x000fe40003f46270 */
[----:B------:R-:W-:Y:S02]  /*05b0*/  ISETP.GT.U32.AND P0, PT, R3, R23, PT ;  /* 0x000000170300720c */ /* 0x000fe40003f04070 */
[----:B------:R-:W-:Y:S02]  /*05c0*/  I2FP.F32.S32 R6, R25 ;  /* 0x0000001900067245 */ /* 0x000fe40000201400 */
[----:B------:R-:W-:Y:S01]  /*05d0*/  @P3 VIADD R22, R22, 0x1 ;  /* 0x0000000116163836 */ /* 0x000fe20000000000 */
[----:B------:R-:W-:-:S06]  /*05e0*/  ISETP.NE.AND P3, PT, R0, RZ, PT ;  /* 0x000000ff0000720c */ /* 0x000fcc0003f65270 */
[----:B------:R-:W-:Y:S01]  /*05f0*/  @!P2 IMAD.MOV R22, RZ, RZ, -R22 ;  /* 0x000000ffff16a224 */ /* 0x000fe200078e0a16 */
[----:B------:R-:W-:Y:S02]  /*0600*/  @!P1 LOP3.LUT R22, RZ, UR38, RZ, 0x33, !PT ;  /* 0x00000026ff169c12 */ /* 0x000fe4000f8e33ff */
[----:B------:R-:W-:-:S03]  /*0610*/  @!P0 IADD3 R23, PT, PT, R23, -R3, RZ ;  /* 0x8000000317178210 */ /* 0x000fc60007ffe0ff */
[----:B0-----:R-:W-:Y:S01]  /*0620*/  IMAD.WIDE R4, R22, 0x100000, R4 ;  /* 0x0010000016047825 */ /* 0x001fe200078e0204 */
[----:B------:R-:W-:Y:S02]  /*0630*/  @!P4 IADD3 R23, PT, PT, -R23, RZ, RZ ;  /* 0x000000ff1717c210 */ /* 0x000fe40007ffe1ff */
[----:B------:R-:W-:Y:S02]  /*0640*/  @!P3 LOP3.LUT R23, RZ, R0, RZ, 0x33, !PT ;  /* 0x00000000ff17b212 */ /* 0x000fe400078e33ff */
[----:B------:R-:W-:-:S03]  /*0650*/  IADD3 R0, PT, PT, R6, -0xd000000, RZ ;  /* 0xf300000006007810 */ /* 0x000fc60007ffe0ff */
[----:B------:R-:W-:Y:S01]  /*0660*/  IMAD.WIDE R4, R23, 0x800, R4 ;  /* 0x0000080017047825 */ /* 0x000fe200078e0204 */
[----:B------:R-:W-:-:S03]  /*0670*/  ISETP.GT.U32.AND P0, PT, R0, 0x727fffff, PT ;  /* 0x727fffff0000780c */ /* 0x000fc60003f04070 */
[----:B------:R-:W-:Y:S02]  /*0680*/  IMAD.WIDE R28, R2, 0x4, R4 ;  /* 0x00000004021c7825 */ /* 0x000fe400078e0204 */
[----:B------:R0:W3:Y:S03]  /*0690*/  MUFU.RSQ R5, R6 ;  /* 0x0000000600057308 */ /* 0x0000e60000001400 */
[----:B-1----:R0:W-:Y:S05]  /*06a0*/  STG.E desc[UR36][R28.64], R25 ;  /* 0x000000191c007986 */ /* 0x0021ea000c101924 */
[----:B------:R-:W-:Y:S05]  /*06b0*/  @!P0 BRA `(.L_x_1) ;  /* 0x00000000000c8947 */ /* 0x000fea0003800000 */
[----:B------:R-:W-:-:S07]  /*06c0*/  MOV R8, 0x6e0 ;  /* 0x000006e000087802 */ /* 0x000fce0000000f00 */
[----:B0-23--:R-:W-:Y:S05]  /*06d0*/  CALL.REL.NOINC `($__internal_0_$__cuda_sm20_sqrt_rn_f32_slowpath) ;  /* 0x0000000400707944 */ /* 0x00dfea0003c00000 */
[----:B------:R-:W-:Y:S05]  /*06e0*/  BRA `(.L_x_2) ;  /* 0x0000000000107947 */ /* 0x000fea0003800000 */
.L_x_1:
[----:B---3--:R-:W-:Y:S01]  /*06f0*/  FMUL.FTZ R3, R6, R5 ;  /* 0x0000000506037220 */ /* 0x008fe20000410000 */
[----:B------:R-:W-:-:S03]  /*0700*/  FMUL.FTZ R4, R5, 0.5 ;  /* 0x3f00000005047820 */ /* 0x000fc60000410000 */
[----:B------:R-:W-:-:S04]  /*0710*/  FFMA R0, -R3, R3, R6 ;  /* 0x0000000303007223 */ /* 0x000fc80000000106 */
[----:B------:R-:W-:-:S07]  /*0720*/  FFMA R3, R0, R4, R3 ;  /* 0x0000000400037223 */ /* 0x000fce0000000003 */
.L_x_2:
[----:B--2---:R-:W-:Y:S05]  /*0730*/  BSYNC.RECONVERGENT B0 ;  /* 0x0000000000007941 */ /* 0x004fea0003800200 */
.L_x_0:
[----:B------:R-:W1:Y:S01]  /*0740*/  LDC.64 R4, c[0x4][0x10] ;  /* 0x01000400ff047b82 */ /* 0x000e620000000a00 */
[----:B------:R-:W-:Y:S01]  /*0750*/  ISETP.NE.AND P0, PT, R25, UR45, PT ;  /* 0x0000002d19007c0c */ /* 0x000fe2000bf05270 */
[----:B-1----:R-:W-:-:S04]  /*0760*/  IMAD.WIDE R4, R22, 0x100000, R4 ;  /* 0x0010000016047825 */ /* 0x002fc800078e0204 */
[----:B------:R-:W-:-:S04]  /*0770*/  IMAD.WIDE R4, R23, 0x800, R4 ;  /* 0x0000080017047825 */ /* 0x000fc800078e0204 */
[----:B------:R-:W-:-:S05]  /*0780*/  IMAD.WIDE R26, R2, 0x4, R4 ;  /* 0x00000004021a7825 */ /* 0x000fca00078e0204 */
[----:B------:R1:W-:Y:S01]  /*0790*/  STG.E desc[UR36][R26.64], R3 ;  /* 0x000000031a007986 */ /* 0x0003e2000c101924 */
[----:B------:R-:W-:Y:S05]  /*07a0*/  @P0 BRA `(.L_x_3) ;  /* 0x0000000400200947 */ /* 0x000fea0003800000 */
[----:B------:R-:W-:Y:S05]  /*07b0*/  WARPSYNC.ALL ;  /* 0x0000000000007948 */ /* 0x000fea0003800000 */
[----:B------:R-:W2:Y:S01]  /*07c0*/  LDC R12, c[0x0][0x388] ;  /* 0x0000e200ff0c7b82 */ /* 0x000ea20000000800 */
[----:B------:R-:W-:Y:S01]  /*07d0*/  IMAD.U32 R13, RZ, RZ, UR39 ;  /* 0x00000027ff0d7e24 */ /* 0x000fe2000f8e00ff */
[----:B------:R-:W-:Y:S01]  /*07e0*/  MOV R24, 0x0 ;  /* 0x0000000000187802 */ /* 0x000fe20000000f00 */
[----:B------:R-:W3:Y:S01]  /*07f0*/  LDCU.64 UR4, c[0x4][0x18] ;  /* 0x01000300ff0477ac */ /* 0x000ee20008000a00 */
[----:B0-----:R-:W-:Y:S01]  /*0800*/  MOV R6, UR40 ;  /* 0x0000002800067c02 */ /* 0x001fe20008000f00 */
[----:B------:R-:W-:-:S03]  /*0810*/  IMAD.U32 R7, RZ, RZ, UR41 ;  /* 0x00000029ff077e24 */ /* 0x000fc6000f8e00ff */
[----:B------:R-:W0:Y:S08]  /*0820*/  LDC.64 R10, c[0x0][0x380] ;  /* 0x0000e000ff0a7b82 */ /* 0x000e300000000a00 */
[----:B------:R4:W1:Y:S01]  /*0830*/  LDC.64 R8, c[0x4][R24] ;  /* 0x0100000018087b82 */ /* 0x0008620000000a00 */
[----:B---3--:R-:W-:Y:S01]  /*0840*/  MOV R4, UR4 ;  /* 0x0000000400047c02 */ /* 0x008fe20008000f00 */
[----:B------:R-:W-:Y:S01]  /*0850*/  IMAD.U32 R5, RZ, RZ, UR5 ;  /* 0x00000005ff057e24 */ /* 0x000fe2000f8e00ff */
[----:B--2---:R4:W-:Y:S04]  /*0860*/  STL.64 [R1+0x8], R12 ;  /* 0x0000080c01007387 */ /* 0x0049e80000100a00 */
[----:B0-----:R4:W-:Y:S01]  /*0870*/  STL.64 [R1], R10 ;  /* 0x0000000a01007387 */ /* 0x0019e20000100a00 */
[----:B------:R-:W-:Y:S06]  /*0880*/  BAR.SYNC.DEFER_BLOCKING 0x0 ;  /* 0x0000000000007b1d */ /* 0x000fec0000010000 */
[----:B------:R-:W-:-:S07]  /*0890*/  LEPC R20, `(.L_x_4) ;  /* 0x000000001014794e */ /* 0x000fce0000000000 */
[----:B-1--4-:R-:W-:Y:S05]  /*08a0*/  CALL.ABS.NOINC R8 ;  /* 0x0000000008007343 */ /* 0x012fea0003c00000 */
.L_x_4:
[----:B------:R-:W-:Y:S01]  /*08b0*/  MOV R0, UR42 ;  /* 0x0000002a00007c02 */ /* 0x000fe20008000f00 */
[----:B------:R0:W1:Y:S01]  /*08c0*/  LDC.64 R8, c[0x4][R24] ;  /* 0x0100000018087b82 */ /* 0x0000620000000a00 */
[----:B------:R-:W2:Y:S01]  /*08d0*/  LDCU.64 UR4, c[0x4][0x20] ;  /* 0x01000400ff0477ac */ /* 0x000ea20008000a00 */
[----:B------:R-:W-:Y:S01]  /*08e0*/  IMAD.U32 R6, RZ, RZ, UR40 ;  /* 0x00000028ff067e24 */ /* 0x000fe2000f8e00ff */
[----:B------:R-:W-:Y:S01]  /*08f0*/  MOV R7, UR41 ;  /* 0x0000002900077c02 */ /* 0x000fe20008000f00 */
[----:B------:R0:W-:Y:S01]  /*0900*/  STL [R1], R0 ;  /* 0x0000000001007387 */ /* 0x0001e20000100800 */
[----:B--2---:R-:W-:Y:S01]  /*0910*/  IMAD.U32 R4, RZ, RZ, UR4 ;  /* 0x00000004ff047e24 */ /* 0x004fe2000f8e00ff */
[----:B0-----:R-:W-:-:S07]  /*0920*/  MOV R5, UR5 ;  /* 0x0000000500057c02 */ /* 0x001fce0008000f00 */
[----:B------:R-:W-:-:S07]  /*0930*/  LEPC R20, `(.L_x_5) ;  /* 0x000000001014794e */ /* 0x000fce0000000000 */
[----:B-1----:R-:W-:Y:S05]  /*0940*/  CALL.ABS.NOINC R8 ;  /* 0x0000000008007343 */ /* 0x002fea0003c00000 */
.L_x_5:
[----:B------:R-:W-:Y:S01]  /*0950*/  IMAD.U32 R0, RZ, RZ, UR43 ;  /* 0x0000002bff007e24 */ /* 0x000fe2000f8e00ff */
[----:B------:R0:W1:Y:S01]  /*0960*/  LDC.64 R8, c[0x4][R24] ;  /* 0x0100000018087b82 */ /* 0x0000620000000a00 */
[----:B------:R-:W2:Y:S01]  /*0970*/  LDCU.64 UR4, c[0x4][0x28] ;  /* 0x01000500ff0477ac */ /* 0x000ea20008000a00 */
[----:B------:R-:W-:Y:S01]  /*0980*/  MOV R6, UR40 ;  /* 0x0000002800067c02 */ /* 0x000fe20008000f00 */
[----:B------:R-:W-:Y:S01]  /*0990*/  IMAD.U32 R7, RZ, RZ, UR41 ;  /* 0x00000029ff077e24 */ /* 0x000fe2000f8e00ff */
[----:B------:R0:W-:Y:S01]  /*09a0*/  STL [R1], R0 ;  /* 0x0000000001007387 */ /* 0x0001e20000100800 */
[----:B--2---:R-:W-:Y:S01]  /*09b0*/  MOV R4, UR4 ;  /* 0x0000000400047c02 */ /* 0x004fe20008000f00 */
[----:B0-----:R-:W-:-:S07]  /*09c0*/  IMAD.U32 R5, RZ, RZ, UR5 ;  /* 0x00000005ff057e24 */ /* 0x001fce000f8e00ff */
[----:B------:R-:W-:-:S07]  /*09d0*/  LEPC R20, `(.L_x_6) ;  /* 0x000000001014794e */ /* 0x000fce0000000000 */
[----:B-1----:R-:W-:Y:S05]  /*09e0*/  CALL.ABS.NOINC R8 ;  /* 0x0000000008007343 */ /* 0x002fea0003c00000 */
.L_x_6:
        /* <DEDUP_REMOVED lines=10> */
.L_x_7:
[----:B------:R-:W2:Y:S04]  /*0a90*/  LDG.E R26, desc[UR36][R26.64] ;  /* 0x000000241a1a7981 */ /* 0x000ea8000c1e1900 */
[----:B------:R-:W3:Y:S01]  /*0aa0*/  LDG.E R3, desc[UR36][R28.64] ;  /* 0x000000241c037981 */ /* 0x000ee2000c1e1900 */
[----:B------:R0:W1:Y:S01]  /*0ab0*/  LDC.64 R10, c[0x4][R24] ;  /* 0x01000000180a7b82 */ /* 0x0000620000000a00 */
[----:B------:R-:W4:Y:S01]  /*0ac0*/  LDCU.64 UR4, c[0x4][0x38] ;  /* 0x01000700ff0477ac */ /* 0x000f220008000a00 */
[----:B------:R-:W-:Y:S01]  /*0ad0*/  IMAD.U32 R6, RZ, RZ, UR40 ;  /* 0x00000028ff067e24 */ /* 0x000fe2000f8e00ff */
[----:B------:R0:W-:Y:S01]  /*0ae0*/  STL.64 [R1], R22 ;  /* 0x0000001601007387 */ /* 0x0001e20000100a00 */
[----:B------:R-:W-:-:S03]  /*0af0*/  MOV R7, UR41 ;  /* 0x0000002900077c02 */ /* 0x000fc60008000f00 */
[----:B------:R0:W-:Y:S04]  /*0b00*/  STL.64 [R1+0x10], R22 ;  /* 0x0000101601007387 */ /* 0x0001e80000100a00 */
[----:B------:R0:W-:Y:S01]  /*0b10*/  STL [R1+0x18], R2 ;  /* 0x0000180201007387 */ /* 0x0001e20000100800 */
[----:B----4-:R-:W-:Y:S01]  /*0b20*/  IMAD.U32 R4, RZ, RZ, UR4 ;  /* 0x00000004ff047e24 */ /* 0x010fe2000f8e00ff */
[----:B------:R-:W-:Y:S01]  /*0b30*/  MOV R5, UR5 ;  /* 0x0000000500057c02 */ /* 0x000fe20008000f00 */
[----:B--2---:R-:W2:Y:S01]  /*0b40*/  F2F.F64.F32 R8, R26 ;  /* 0x0000001a00087310 */ /* 0x004ea20000201800 */
[----:B---3--:R0:W-:Y:S04]  /*0b50*/  STL.64 [R1+0x8], R2 ;  /* 0x0000080201007387 */ /* 0x0081e80000100a00 */
[----:B-12---:R0:W-:Y:S02]  /*0b60*/  STL.64 [R1+0x20], R8 ;  /* 0x0000200801007387 */ /* 0x0061e40000100a00 */
[----:B------:R-:W-:-:S07]  /*0b70*/  LEPC R20, `(.L_x_8) ;  /* 0x000000001014794e */ /* 0x000fce0000000000 */
[----:B0-----:R-:W-:Y:S05]  /*0b80*/  CALL.ABS.NOINC R10 ;  /* 0x000000000a007343 */ /* 0x001fea0003c00000 */
.L_x_8:
[----:B------:R0:W-:Y:S01]  /*0b90*/  STL.64 [R1], R16 ;  /* 0x0000001001007387 */ /* 0x0001e20000100a00 */
[----:B------:R0:W1:Y:S01]  /*0ba0*/  LDC.64 R2, c[0x4][R24] ;  /* 0x0100000018027b82 */ /* 0x0000620000000a00 */
[----:B------:R-:W2:Y:S01]  /*0bb0*/  LDCU.64 UR4, c[0x4][0x40] ;  /* 0x01000800ff0477ac */ /* 0x000ea20008000a00 */
[----:B------:R-:W-:Y:S01]  /*0bc0*/  IMAD.U32 R6, RZ, RZ, UR40 ;  /* 0x00000028ff067e24 */ /* 0x000fe2000f8e00ff */
[----:B------:R0:W-:Y:S01]  /*0bd0*/  STL.64 [R1+0x8], R18 ;  /* 0x0000081201007387 */ /* 0x0001e20000100a00 */
[----:B------:R-:W-:Y:S01]  /*0be0*/  MOV R7, UR41 ;  /* 0x0000002900077c02 */ /* 0x000fe20008000f00 */
[----:B--2---:R-:W-:Y:S01]  /*0bf0*/  IMAD.U32 R4, RZ, RZ, UR4 ;  /* 0x00000004ff047e24 */ /* 0x004fe2000f8e00ff */
[----:B0-----:R-:W-:-:S07]  /*0c00*/  MOV R5, UR5 ;  /* 0x0000000500057c02 */ /* 0x001fce0008000f00 */
[----:B------:R-:W-:-:S07]  /*0c10*/  LEPC R20, `(.L_x_3) ;  /* 0x000000001014794e */ /* 0x000fce0000000000 */
[----:B-1----:R-:W-:Y:S05]  /*0c20*/  CALL.ABS.NOINC R2 ;  /* 0x0000000002007343 */ /* 0x002fea0003c00000 */
.L_x_3:
[----:B0-----:R-:W-:Y:S01]  /*0c30*/  VIADD R25, R25, UR44 ;  /* 0x0000002c19197c36 */ /* 0x001fe20008000000 */
[----:B------:R-:W-:Y:S05]  /*0c40*/  WARPSYNC.ALL ;  /* 0x0000000000007948 */ /* 0x000fea0003800000 */
[----:B------:R-:W-:Y:S01]  /*0c50*/  BAR.SYNC.DEFER_BLOCKING 0x0 ;  /* 0x0000000000007b1d */ /* 0x000fe20000010000 */
[----:B------:R-:W-:Y:S02]  /*0c60*/  ISETP.GE.AND P0, PT, R25, UR39, PT ;  /* 0x0000002719007c0c */ /* 0x000fe4000bf06270 */
[----:B------:R-:W-:-:S11]  /*0c70*/  IADD3 R18, PT, PT, R18, 0x1, RZ ;  /* 0x0000000112127810 */ /* 0x000fd60007ffe0ff */
[----:B------:R-:W-:Y:S05]  /*0c80*/  @!P0 BRA `(.L_x_9) ;  /* 0xfffffff400448947 */ /* 0x000fea000383ffff */
[----:B------:R-:W-:Y:S05]  /*0c90*/  EXIT ;  /* 0x000000000000794d */ /* 0x000fea0003800000 */
        .weak           $__internal_0_$__cuda_sm20_sqrt_rn_f32_slowpath
        .type           $__internal_0_$__cuda_sm20_sqrt_rn_f32_slowpath,@function
        .size           $__internal_0_$__cuda_sm20_sqrt_rn_f32_slowpath,(.L_x_12 - $__internal_0_$__cuda_sm20_sqrt_rn_f32_slowpath)
$__internal_0_$__cuda_sm20_sqrt_rn_f32_slowpath:
[----:B------:R-:W-:-:S13]  /*0ca0*/  LOP3.LUT P0, RZ, R6, 0x7fffffff, RZ, 0xc0, !PT ;  /* 0x7fffffff06ff7812 */ /* 0x000fda000780c0ff */
[----:B------:R-:W-:Y:S01]  /*0cb0*/  @!P0 IMAD.MOV.U32 R3, RZ, RZ, R6 ;  /* 0x000000ffff038224 */ /* 0x000fe200078e0006 */
[----:B------:R-:W-:Y:S06]  /*0cc0*/  @!P0 BRA `(.L_x_10) ;  /* 0x0000000000448947 */ /* 0x000fec0003800000 */
[----:B------:R-:W-:Y:S02]  /*0cd0*/  FSETP.GEU.FTZ.AND P0, PT, R6, RZ, PT ;  /* 0x000000ff0600720b */ /* 0x000fe40003f1e000 */
[----:B------:R-:W-:-:S11]  /*0ce0*/  MOV R0, R6 ;  /* 0x0000000600007202 */ /* 0x000fd60000000f00 */
[----:B------:R-:W-:Y:S01]  /*0cf0*/  @!P0 IMAD.MOV.U32 R3, RZ, RZ, 0x7fffffff ;  /* 0x7fffffffff038424 */ /* 0x000fe200078e00ff */
[----:B------:R-:W-:Y:S06]  /*0d00*/  @!P0 BRA `(.L_x_10) ;  /* 0x0000000000348947 */ /* 0x000fec0003800000 */
[----:B------:R-:W-:-:S13]  /*0d10*/  FSETP.GTU.FTZ.AND P0, PT, |R0|, +INF , PT ;  /* 0x7f8000000000780b */ /* 0x000fda0003f1c200 */
[----:B------:R-:W-:Y:S01]  /*0d20*/  @P0 FADD.FTZ R3, R0, 1 ;  /* 0x3f80000000030421 */ /* 0x000fe20000010000 */
[----:B------:R-:W-:Y:S06]  /*0d30*/  @P0 BRA `(.L_x_10) ;  /* 0x0000000000280947 */ /* 0x000fec0003800000 */
[----:B------:R-:W-:-:S13]  /*0d40*/  FSETP.NEU.FTZ.AND P0, PT, |R0|, +INF , PT ;  /* 0x7f8000000000780b */ /* 0x000fda0003f1d200 */
[----:B------:R-:W-:-:S04]  /*0d50*/  @P0 FFMA R4, R0, 1.84467440737095516160e+19, RZ ;  /* 0x5f80000000040823 */ /* 0x000fc800000000ff */
[----:B------:R-:W0:Y:S02]  /*0d60*/  @P0 MUFU.RSQ R3, R4 ;  /* 0x0000000400030308 */ /* 0x000e240000001400 */
[----:B0-----:R-:W-:Y:S01]  /*0d70*/  @P0 FMUL.FTZ R5, R4, R3 ;  /* 0x0000000304050220 */ /* 0x001fe20000410000 */
[----:B------:R-:W-:Y:S01]  /*0d80*/  @P0 FMUL.FTZ R7, R3, 0.5 ;  /* 0x3f00000003070820 */ /* 0x000fe20000410000 */
[----:B------:R-:W-:Y:S02]  /*0d90*/  @!P0 MOV R3, R0 ;  /* 0x0000000000038202 */ /* 0x000fe40000000f00 */
[----:B------:R-:W-:-:S04]  /*0da0*/  @P0 FADD.FTZ R6, -R5, -RZ ;  /* 0x800000ff05060221 */ /* 0x000fc80000010100 */
[----:B------:R-:W-:-:S04]  /*0db0*/  @P0 FFMA R6, R5, R6, R4 ;  /* 0x0000000605060223 */ /* 0x000fc80000000004 */
[----:B------:R-:W-:-:S04]  /*0dc0*/  @P0 FFMA R6, R6, R7, R5 ;  /* 0x0000000706060223 */ /* 0x000fc80000000005 */
[----:B------:R-:W-:-:S07]  /*0dd0*/  @P0 FMUL.FTZ R3, R6, 2.3283064365386962891e-10 ;  /* 0x2f80000006030820 */ /* 0x000fce0000410000 */
.L_x_10:
[----:B------:R-:W-:Y:S02]  /*0de0*/  HFMA2 R5, -RZ, RZ, 0, 0 ;  /* 0x00000000ff057431 */ /* 0x000fe400000001ff */
[----:B------:R-:W-:-:S04]  /*0df0*/  IMAD.MOV.U32 R4, RZ, RZ, R8 ;  /* 0x000000ffff047224 */ /* 0x000fc800078e0008 */
[----:B------:R-:W-:Y:S05]  /*0e00*/  RET.REL.NODEC R4 `(_Z13grid3D_lineariiii) ;  /* 0xfffffff0047c7950 */ /* 0x000fea0003c3ffff */
.L_x_11:
[----:B------:R-:W-:-:S00]  /*0e10*/  BRA `(.L_x_11) ;  /* 0xfffffffc00fc7947 */ /* 0x000fc0000383ffff */
[----:B------:R-:W-:-:S00]  /*0e20*/  NOP ;  /* 0x0000000000007918 */ /* 0x000fc00000000000 */
        /* <DEDUP_REMOVED lines=13> */
.L_x_12:


//--------------------- .nv.global.init           --------------------------
	.section	.nv.global.init,"aw",@progbits
.nv.global.init:
	.type		$str$2,@object
	.size		$str$2,($str$1 - $str$2)
$str$2:
        /*0000*/ 	.byte	0x74, 0x68, 0x72, 0x65, 0x61, 0x64, 0x20, 0x67, 0x72, 0x69, 0x64, 0x20, 0x25, 0x64, 0x0a, 0x00
	.type		$str$1,@object
	.size		$str$1,($str - $str$1)
$str$1:
        /*0010*/ 	.byte	0x74, 0x68, 0x72, 0x65, 0x61, 0x64, 0x20, 0x62, 0x6c, 0x6f, 0x63, 0x6b, 0x20, 0x25, 0x33, 0x64
        /*0020*/ 	.byte	0x0a, 0x00
	.type		$str,@object
	.size		$str,($str$3 - $str)
$str:
        /*0022*/ 	.byte	0x61, 0x72, 0x72, 0x61, 0x79, 0x20, 0x73, 0x69, 0x7a, 0x65, 0x20, 0x25, 0x33, 0x64, 0x20, 0x78
        /*0032*/ 	.byte	0x20, 0x25, 0x33, 0x64, 0x20, 0x78, 0x20, 0x25, 0x33, 0x64, 0x20, 0x3d, 0x20, 0x25, 0x64, 0x0a
        /*0042*/ 	.byte	0x00
	.type		$str$3,@object
	.size		$str$3,($str$4 - $str$3)
$str$3:
        /*0043*/ 	.byte	0x74, 0x6f, 0x74, 0x61, 0x6c, 0x20, 0x6e, 0x75, 0x6d, 0x62, 0x65, 0x72, 0x20, 0x6f, 0x66, 0x20
        /*0053*/ 	.byte	0x74, 0x68, 0x72, 0x65, 0x61, 0x64, 0x73, 0x20, 0x69, 0x6e, 0x20, 0x67, 0x72, 0x69, 0x64, 0x20
        /*0063*/ 	.byte	0x25, 0x64, 0x0a, 0x00
	.type		$str$4,@object
	.size		$str$4,($str$5 - $str$4)
$str$4:
        /*0067*/ 	.byte	0x61, 0x5b, 0x25, 0x64, 0x5d, 0x20, 0x5b, 0x25, 0x64, 0x5d, 0x20, 0x5b, 0x25, 0x64, 0x5d, 0x20
        /*0077*/ 	.byte	0x3d, 0x20, 0x25, 0x69, 0x20, 0x61, 0x6e, 0x64, 0x20, 0x62, 0x5b, 0x25, 0x64, 0x5d, 0x20, 0x5b
        /*0087*/ 	.byte	0x25, 0x64, 0x5d, 0x20, 0x5b, 0x25, 0x64, 0x5d, 0x20, 0x3d, 0x20, 0x25, 0x66, 0x0a, 0x00
	.type		$str$5,@object
	.size		$str$5,(.L_7 - $str$5)
$str$5:
        /*0096*/ 	.byte	0x72, 0x61, 0x6e, 0x6b, 0x5f, 0x69, 0x6e, 0x5f, 0x62, 0x6c, 0x6f, 0x63, 0x6b, 0x20, 0x3d, 0x20
        /*00a6*/ 	.byte	0x25, 0x20, 0x64, 0x20, 0x72, 0x61, 0x6e, 0x6b, 0x5f, 0x69, 0x6e, 0x5f, 0x67, 0x72, 0x69, 0x64
        /*00b6*/ 	.byte	0x20, 0x3d, 0x20, 0x25, 0x64, 0x20, 0x70, 0x61, 0x73, 0x73, 0x20, 0x25, 0x64, 0x20, 0x74, 0x69
        /*00c6*/ 	.byte	0x64, 0x20, 0x6f, 0x66, 0x66, 0x73, 0x65, 0x74, 0x20, 0x25, 0x64, 0x0a, 0x00
.L_7:


//--------------------- .nv.shared.reserved.0     --------------------------
	.section	.nv.shared.reserved.0,"aw",@nobits
	.weak		__nv_reservedSMEM_offset_0_alias
	.size		__nv_reservedSMEM_offset_0_alias, 0, 64
	.other		__nv_reservedSMEM_offset_0_alias,@"STO_CUDA_RESERVED_SHARED STV_DEFAULT"
__nv_reservedSMEM_offset_0_alias:
	.zero		0
	.zero		64


//--------------------- .nv.global                --------------------------
	.section	.nv.global,"aw",@nobits
	.align	4
.nv.global:
	.type		a,@object
	.size		a,(b - a)
a:
	.zero		268435456
	.type		b,@object
	.size		b,(.L_1 - b)
b:
	.zero		268435456
.L_1:


//--------------------- .nv.constant0._Z13grid3D_lineariiii --------------------------
	.section	.nv.constant0._Z13grid3D_lineariiii,"a",@progbits
	.sectionflags	@""
	.align	4
.nv.constant0._Z13grid3D_lineariiii:
	.zero		912


//--------------------- SYMBOLS --------------------------

	.type		.nv.reservedSmem.offset0,@object
	.size		.nv.reservedSmem.offset0,0x4
	.type		vprintf,@function
